	.headerflags	@"EF_CUDA_TEXMODE_UNIFIED EF_CUDA_64BIT_ADDRESS EF_CUDA_ACCELERATORS EF_CUDA_SM90 EF_CUDA_VIRTUAL_SM(EF_CUDA_SM90)"
	.elftype	@"ET_EXEC"


//--------------------- .nv.info                  --------------------------
	.section	.nv.info,"",@"SHT_CUDA_INFO"
	.align	4


	//----- nvinfo : EIATTR_REGCOUNT
	.align		4
        /*0000*/ 	.byte	0x04, 0x2f
        /*0002*/ 	.short	(.L_1 - .L_0)
	.align		4
.L_0:
        /*0004*/ 	.word	index@(triton_poi_fused__prelu_kernel_add_mul_29)
        /*0008*/ 	.word	0x00000012


	//----- nvinfo : EIATTR_MIN_STACK_SIZE
	.align		4
.L_1:
        /*000c*/ 	.byte	0x04, 0x12
        /*000e*/ 	.short	(.L_3 - .L_2)
	.align		4
.L_2:
        /*0010*/ 	.word	index@(triton_poi_fused__prelu_kernel_add_mul_29)
        /*0014*/ 	.word	0x00000000


	//----- nvinfo : EIATTR_FRAME_SIZE
	.align		4
.L_3:
        /*0018*/ 	.byte	0x04, 0x11
        /*001a*/ 	.short	(.L_5 - .L_4)
	.align		4
.L_4:
        /*001c*/ 	.word	index@(triton_poi_fused__prelu_kernel_add_mul_29)
        /*0020*/ 	.word	0x00000000


	//----- nvinfo : EIATTR_MIN_STACK_SIZE
	.align		4
.L_5:
        /*0024*/ 	.byte	0x04, 0x12
        /*0026*/ 	.short	(.L_7 - .L_6)
	.align		4
.L_6:
        /*0028*/ 	.word	index@(triton_poi_fused__prelu_kernel_add_mul_29)
        /*002c*/ 	.word	0x00000000
.L_7:


//--------------------- .nv.info.triton_poi_fused__prelu_kernel_add_mul_29 --------------------------
	.section	.nv.info.triton_poi_fused__prelu_kernel_add_mul_29,"",@"SHT_CUDA_INFO"
	.sectionflags	@""
	.align	4


	//----- nvinfo : EIATTR_CUDA_API_VERSION
	.align		4
        /*0000*/ 	.byte	0x04, 0x37
        /*0002*/ 	.short	(.L_9 - .L_8)
.L_8:
        /*0004*/ 	.word	0x0000007c


	//----- nvinfo : EIATTR_KPARAM_INFO
	.align		4
.L_9:
        /*0008*/ 	.byte	0x04, 0x17
        /*000a*/ 	.short	(.L_11 - .L_10)
.L_10:
        /*000c*/ 	.word	0x00000000
        /*0010*/ 	.short	0x0004
        /*0012*/ 	.short	0x0020
        /*0014*/ 	.byte	0x00, 0xf0, 0x11, 0x00


	//----- nvinfo : EIATTR_KPARAM_INFO
	.align		4
.L_11:
        /*0018*/ 	.byte	0x04, 0x17
        /*001a*/ 	.short	(.L_13 - .L_12)
.L_12:
        /*001c*/ 	.word	0x00000000
        /*0020*/ 	.short	0x0003
        /*0022*/ 	.short	0x0018
        /*0024*/ 	.byte	0x00, 0xf4, 0x21, 0x00


	//----- nvinfo : EIATTR_KPARAM_INFO
	.align		4
.L_13:
        /*0028*/ 	.byte	0x04, 0x17
        /*002a*/ 	.short	(.L_15 - .L_14)
.L_14:
        /*002c*/ 	.word	0x00000000
        /*0030*/ 	.short	0x0002
        /*0032*/ 	.short	0x0010
        /*0034*/ 	.byte	0x00, 0xf4, 0x21, 0x00


	//----- nvinfo : EIATTR_KPARAM_INFO
	.align		4
.L_15:
        /*0038*/ 	.byte	0x04, 0x17
        /*003a*/ 	.short	(.L_17 - .L_16)
.L_16:
        /*003c*/ 	.word	0x00000000
        /*0040*/ 	.short	0x0001
        /*0042*/ 	.short	0x0008
        /*0044*/ 	.byte	0x00, 0xf4, 0x21, 0x00


	//----- nvinfo : EIATTR_KPARAM_INFO
	.align		4
.L_17:
        /*0048*/ 	.byte	0x04, 0x17
        /*004a*/ 	.short	(.L_19 - .L_18)
.L_18:
        /*004c*/ 	.word	0x00000000
        /*0050*/ 	.short	0x0000
        /*0052*/ 	.short	0x0000
        /*0054*/ 	.byte	0x00, 0xf4, 0x21, 0x00


	//----- nvinfo : EIATTR_SPARSE_MMA_MASK
	.align		4
.L_19:
        /*0058*/ 	.byte	0x03, 0x50
        /*005a*/ 	.short	0x0000


	//----- nvinfo : EIATTR_MAXREG_COUNT
	.align		4
        /*005c*/ 	.byte	0x03, 0x1b
        /*005e*/ 	.short	0x00ff


	//----- nvinfo : EIATTR_EXIT_INSTR_OFFSETS
	.align		4
        /*0060*/ 	.byte	0x04, 0x1c
        /*0062*/ 	.short	(.L_21 - .L_20)


	//   ....[0]....
.L_20:
        /*0064*/ 	.word	0x000002b0


	//----- nvinfo : EIATTR_REQNTID
	.align		4
.L_21:
        /*0068*/ 	.byte	0x04, 0x10
        /*006a*/ 	.short	(.L_23 - .L_22)
.L_22:
        /*006c*/ 	.word	0x00000080
        /*0070*/ 	.word	0x00000001
        /*0074*/ 	.word	0x00000001


	//----- nvinfo : EIATTR_CBANK_PARAM_SIZE
	.align		4
.L_23:
        /*0078*/ 	.byte	0x03, 0x19
        /*007a*/ 	.short	0x0024


	//----- nvinfo : EIATTR_PARAM_CBANK
	.align		4
        /*007c*/ 	.byte	0x04, 0x0a
        /*007e*/ 	.short	(.L_25 - .L_24)
	.align		4
.L_24:
        /*0080*/ 	.word	index@(.nv.constant0.triton_poi_fused__prelu_kernel_add_mul_29)
        /*0084*/ 	.short	0x0210
        /*0086*/ 	.short	0x0024


	//----- nvinfo : EIATTR_SW_WAR
	.align		4
.L_25:
        /*0088*/ 	.byte	0x04, 0x36
        /*008a*/ 	.short	(.L_27 - .L_26)
.L_26:
        /*008c*/ 	.word	0x00000008
.L_27:


//--------------------- .nv.callgraph             --------------------------
	.section	.nv.callgraph,"",@"SHT_CUDA_CALLGRAPH"
	.align	4
	.sectionentsize	8
	.align		4
        /*0000*/ 	.word	0x00000000
	.align		4
        /*0004*/ 	.word	0xffffffff
	.align		4
        /*0008*/ 	.word	0x00000000
	.align		4
        /*000c*/ 	.word	0xfffffffe
	.align		4
        /*0010*/ 	.word	0x00000000
	.align		4
        /*0014*/ 	.word	0xfffffffd
	.align		4
        /*0018*/ 	.word	0x00000000
	.align		4
        /*001c*/ 	.word	0xfffffffc


//--------------------- .text.triton_poi_fused__prelu_kernel_add_mul_29 --------------------------
	.section	.text.triton_poi_fused__prelu_kernel_add_mul_29,"ax",@progbits
	.align	128
        .global         triton_poi_fused__prelu_kernel_add_mul_29
        .type           triton_poi_fused__prelu_kernel_add_mul_29,@function
        .size           triton_poi_fused__prelu_kernel_add_mul_29,(.L_x_1 - triton_poi_fused__prelu_kernel_add_mul_29)
        .other          triton_poi_fused__prelu_kernel_add_mul_29,@"STO_CUDA_ENTRY STV_DEFAULT"
triton_poi_fused__prelu_kernel_add_mul_29:
.text.triton_poi_fused__prelu_kernel_add_mul_29:
[----:B------:R-:W-:Y:S01]  /*0000*/  LDC R1, c[0x0][0x28] ;  /* 0x00000a00ff017b82 */ /* 0x000fe20000000800 */
[----:B------:R-:W1:Y:S07]  /*0010*/  S2R R0, SR_TID.X ;  /* 0x0000000000007919 */ /* 0x000e6e0000002100 */
[----:B------:R-:W2:Y:S01]  /*0020*/  LDC.64 R8, c[0x0][0x228] ;  /* 0x00008a00ff087b82 */ /* 0x000ea20000000a00 */
[----:B------:R-:W-:Y:S01]  /*0030*/  ULDC.64 UR4, c[0x0][0x208] ;  /* 0x0000820000047ab9 */ /* 0x000fe20000000a00 */
[----:B------:R-:W3:Y:S06]  /*0040*/  S2R R11, SR_CTAID.X ;  /* 0x00000000000b7919 */ /* 0x000eec0000002500 */
[----:B------:R-:W4:Y:S08]  /*0050*/  LDC.64 R6, c[0x0][0x220] ;  /* 0x00008800ff067b82 */ /* 0x000f300000000a00 */
[----:B------:R-:W5:Y:S01]  /*0060*/  LDC.64 R4, c[0x0][0x218] ;  /* 0x00008600ff047b82 */ /* 0x000f620000000a00 */
[----:B-1----:R-:W-:-:S02]  /*0070*/  LOP3.LUT R0, R0, 0x7f, RZ, 0xc0, !PT ;  /* 0x0000007f00007812 */ /* 0x002fc400078ec0ff */
[----:B---3--:R-:W-:Y:S02]  /*0080*/  SHF.R.S32.HI R2, RZ, 0x18, R11 ;  /* 0x00000018ff027819 */ /* 0x008fe4000001140b */
[----:B------:R-:W-:Y:S02]  /*0090*/  LEA R11, R11, R0, 0x7 ;  /* 0x000000000b0b7211 */ /* 0x000fe400078e38ff */
[----:B------:R-:W-:-:S04]  /*00a0*/  SGXT R0, R2, 0x1 ;  /* 0x000000010200781a */ /* 0x000fc80000000200 */
[CC--:B------:R-:W-:Y:S02]  /*00b0*/  LEA.HI R2, R0.reuse, R11.reuse, RZ, 0x7 ;  /* 0x0000000b00027211 */ /* 0x0c0fe400078f38ff */
[----:B------:R-:W-:Y:S02]  /*00c0*/  LEA.HI R0, R0, R11, RZ, 0xd ;  /* 0x0000000b00007211 */ /* 0x000fe400078f68ff */
[----:B------:R-:W-:Y:S02]  /*00d0*/  LOP3.LUT R2, R2, 0xffffff80, RZ, 0xc0, !PT ;  /* 0xffffff8002027812 */ /* 0x000fe400078ec0ff */
[----:B------:R-:W-:Y:S02]  /*00e0*/  SHF.R.S32.HI R0, RZ, 0xd, R0 ;  /* 0x0000000dff007819 */ /* 0x000fe40000011400 */
[----:B------:R-:W-:-:S04]  /*00f0*/  IADD3 R13, R11, -R2, RZ ;  /* 0x800000020b0d7210 */ /* 0x000fc80007ffe0ff */
[----:B------:R-:W-:-:S05]  /*0100*/  LEA R3, R0, R13, 0x7 ;  /* 0x0000000d00037211 */ /* 0x000fca00078e38ff */
[----:B--2---:R-:W-:Y:S02]  /*0110*/  IMAD.WIDE R8, R3, 0x4, R8 ;  /* 0x0000000403087825 */ /* 0x004fe400078e0208 */
[----:B------:R-:W1:Y:S04]  /*0120*/  LDC.64 R2, c[0x0][0x210] ;  /* 0x00008400ff027b82 */ /* 0x000e680000000a00 */
[----:B------:R-:W2:Y:S01]  /*0130*/  LDG.E.EL R8, desc[UR4][R8.64] ;  /* 0x0000000408087981 */ /* 0x000ea2000c2e1900 */
[----:B----4-:R-:W-:-:S04]  /*0140*/  IMAD.WIDE R6, R13, 0x4, R6 ;  /* 0x000000040d067825 */ /* 0x010fc800078e0206 */
[C---:B-----5:R-:W-:Y:S02]  /*0150*/  IMAD.WIDE R4, R11.reuse, 0x4, R4 ;  /* 0x000000040b047825 */ /* 0x060fe400078e0204 */
[----:B------:R-:W3:Y:S04]  /*0160*/  LDG.E.EL R6, desc[UR4][R6.64] ;  /* 0x0000000406067981 */ /* 0x000ee8000c2e1900 */
[----:B------:R4:W5:Y:S01]  /*0170*/  LDG.E R4, desc[UR4][R4.64] ;  /* 0x0000000404047981 */ /* 0x000962000c1e1900 */
[----:B-1----:R-:W-:-:S05]  /*0180*/  IMAD.WIDE R2, R11, 0x4, R2 ;  /* 0x000000040b027825 */ /* 0x002fca00078e0202 */
[----:B------:R-:W3:Y:S01]  /*0190*/  LDG.E R15, desc[UR4][R2.64] ;  /* 0x00000004020f7981 */ /* 0x000ee2000c1e1900 */
[----:B----4-:R-:W-:Y:S01]  /*01a0*/  HFMA2.MMA R5, -RZ, RZ, 1.625, 0 ;  /* 0x3e800000ff057435 */ /* 0x010fe200000001ff */
[----:B--2---:R-:W-:-:S04]  /*01b0*/  FADD R0, RZ, -R8 ;  /* 0x80000008ff007221 */ /* 0x004fc80000000000 */
[----:B------:R-:W-:-:S05]  /*01c0*/  FMUL R0, R0, 1.4426950216293334961 ;  /* 0x3fb8aa3b00007820 */ /* 0x000fca0000400000 */
[----:B------:R-:W-:-:S13]  /*01d0*/  FSETP.GEU.AND P0, PT, R0, -126, PT ;  /* 0xc2fc00000000780b */ /* 0x000fda0003f0e000 */
[----:B------:R-:W-:-:S04]  /*01e0*/  @!P0 FMUL R0, R0, 0.5 ;  /* 0x3f00000000008820 */ /* 0x000fc80000400000 */
[----:B------:R-:W1:Y:S02]  /*01f0*/  MUFU.EX2 R8, R0 ;  /* 0x0000000000087308 */ /* 0x000e640000000800 */
[----:B-1----:R-:W-:-:S04]  /*0200*/  @!P0 FMUL R8, R8, R8 ;  /* 0x0000000808088220 */ /* 0x002fc80000400000 */
[----:B------:R-:W-:-:S05]  /*0210*/  FADD R8, R8, 1 ;  /* 0x3f80000008087421 */ /* 0x000fca0000000000 */
[----:B------:R-:W-:Y:S02]  /*0220*/  FSETP.GT.AND P1, PT, R8, 8.50705917302346158658e+37, PT ;  /* 0x7e8000000800780b */ /* 0x000fe40003f24000 */
[----:B---3--:R-:W-:-:S11]  /*0230*/  FSETP.GT.AND P0, PT, R15, RZ, PT ;  /* 0x000000ff0f00720b */ /* 0x008fd60003f04000 */
[----:B------:R-:W-:-:S06]  /*0240*/  @P1 FMUL R8, R8, 0.25 ;  /* 0x3e80000008081820 */ /* 0x000fcc0000400000 */
[----:B------:R-:W1:Y:S01]  /*0250*/  MUFU.RCP R8, R8 ;  /* 0x0000000800087308 */ /* 0x000e620000001000 */
[----:B------:R-:W-:Y:S01]  /*0260*/  FSEL R5, R5, 1, P1 ;  /* 0x3f80000005057808 */ /* 0x000fe20000800000 */
[----:B------:R-:W-:-:S04]  /*0270*/  @!P0 FMUL R15, R15, R6 ;  /* 0x000000060f0f8220 */ /* 0x000fc80000400000 */
[----:B-1----:R-:W-:-:S04]  /*0280*/  FMUL R5, R8, R5 ;  /* 0x0000000508057220 */ /* 0x002fc80000400000 */
[----:B-----5:R-:W-:-:S05]  /*0290*/  FFMA R5, R15, R5, R4 ;  /* 0x000000050f057223 */ /* 0x020fca0000000004 */
[----:B------:R-:W-:Y:S01]  /*02a0*/  STG.E desc[UR4][R2.64], R5 ;  /* 0x0000000502007986 */ /* 0x000fe2000c101904 */
[----:B------:R-:W-:Y:S05]  /*02b0*/  EXIT ;  /* 0x000000000000794d */ /* 0x000fea0003800000 */
.L_x_0:
[----:B------:R-:W-:-:S00]  /*02c0*/  BRA `(.L_x_0) ;  /* 0xfffffffc00fc7947 */ /* 0x000fc0000383ffff */
[----:B------:R-:W-:-:S00]  /*02d0*/  NOP ;  /* 0x0000000000007918 */ /* 0x000fc00000000000 */
        /* <DEDUP_REMOVED lines=10> */
.L_x_1:


//--------------------- .nv.constant0.triton_poi_fused__prelu_kernel_add_mul_29 --------------------------
	.section	.nv.constant0.triton_poi_fused__prelu_kernel_add_mul_29,"a",@progbits
	.sectionflags	@""
	.align	4
.nv.constant0.triton_poi_fused__prelu_kernel_add_mul_29:
	.zero		564
